	.headerflags	@"EF_CUDA_TEXMODE_UNIFIED EF_CUDA_64BIT_ADDRESS EF_CUDA_ACCELERATORS EF_CUDA_SM90 EF_CUDA_VIRTUAL_SM(EF_CUDA_SM90)"
	.elftype	@"ET_EXEC"


//--------------------- .nv.info                  --------------------------
	.section	.nv.info,"",@"SHT_CUDA_INFO"
	.align	4


	//----- nvinfo : EIATTR_REGCOUNT
	.align		4
        /*0000*/ 	.byte	0x04, 0x2f
        /*0002*/ 	.short	(.L_3 - .L_2)
	.align		4
.L_2:
        /*0004*/ 	.word	index@(triton_poi_fused__native_batch_norm_legit_no_training_relu_3)
        /*0008*/ 	.word	0x00000011


	//----- nvinfo : EIATTR_MIN_STACK_SIZE
	.align		4
.L_3:
        /*000c*/ 	.byte	0x04, 0x12
        /*000e*/ 	.short	(.L_5 - .L_4)
	.align		4
.L_4:
        /*0010*/ 	.word	index@(triton_poi_fused__native_batch_norm_legit_no_training_relu_3)
        /*0014*/ 	.word	0x00000000


	//----- nvinfo : EIATTR_FRAME_SIZE
	.align		4
.L_5:
        /*0018*/ 	.byte	0x04, 0x11
        /*001a*/ 	.short	(.L_7 - .L_6)
	.align		4
.L_6:
        /*001c*/ 	.word	index@(triton_poi_fused__native_batch_norm_legit_no_training_relu_3)
        /*0020*/ 	.word	0x00000000


	//----- nvinfo : EIATTR_MIN_STACK_SIZE
	.align		4
.L_7:
        /*0024*/ 	.byte	0x04, 0x12
        /*0026*/ 	.short	(.L_9 - .L_8)
	.align		4
.L_8:
        /*0028*/ 	.word	index@(triton_poi_fused__native_batch_norm_legit_no_training_relu_3)
        /*002c*/ 	.word	0x00000000
.L_9:


//--------------------- .nv.info.triton_poi_fused__native_batch_norm_legit_no_training_relu_3 --------------------------
	.section	.nv.info.triton_poi_fused__native_batch_norm_legit_no_training_relu_3,"",@"SHT_CUDA_INFO"
	.sectionflags	@""
	.align	4


	//----- nvinfo : EIATTR_CUDA_API_VERSION
	.align		4
        /*0000*/ 	.byte	0x04, 0x37
        /*0002*/ 	.short	(.L_11 - .L_10)
.L_10:
        /*0004*/ 	.word	0x0000007c


	//----- nvinfo : EIATTR_KPARAM_INFO
	.align		4
.L_11:
        /*0008*/ 	.byte	0x04, 0x17
        /*000a*/ 	.short	(.L_13 - .L_12)
.L_12:
        /*000c*/ 	.word	0x00000000
        /*0010*/ 	.short	0x0006
        /*0012*/ 	.short	0x0030
        /*0014*/ 	.byte	0x00, 0xf0, 0x11, 0x00


	//----- nvinfo : EIATTR_KPARAM_INFO
	.align		4
.L_13:
        /*0018*/ 	.byte	0x04, 0x17
        /*001a*/ 	.short	(.L_15 - .L_14)
.L_14:
        /*001c*/ 	.word	0x00000000
        /*0020*/ 	.short	0x0005
        /*0022*/ 	.short	0x0028
        /*0024*/ 	.byte	0x00, 0xf4, 0x21, 0x00


	//----- nvinfo : EIATTR_KPARAM_INFO
	.align		4
.L_15:
        /*0028*/ 	.byte	0x04, 0x17
        /*002a*/ 	.short	(.L_17 - .L_16)
.L_16:
        /*002c*/ 	.word	0x00000000
        /*0030*/ 	.short	0x0004
        /*0032*/ 	.short	0x0020
        /*0034*/ 	.byte	0x00, 0xf4, 0x21, 0x00


	//----- nvinfo : EIATTR_KPARAM_INFO
	.align		4
.L_17:
        /*0038*/ 	.byte	0x04, 0x17
        /*003a*/ 	.short	(.L_19 - .L_18)
.L_18:
        /*003c*/ 	.word	0x00000000
        /*0040*/ 	.short	0x0003
        /*0042*/ 	.short	0x0018
        /*0044*/ 	.byte	0x00, 0xf4, 0x21, 0x00


	//----- nvinfo : EIATTR_KPARAM_INFO
	.align		4
.L_19:
        /*0048*/ 	.byte	0x04, 0x17
        /*004a*/ 	.short	(.L_21 - .L_20)
.L_20:
        /*004c*/ 	.word	0x00000000
        /*0050*/ 	.short	0x0002
        /*0052*/ 	.short	0x0010
        /*0054*/ 	.byte	0x00, 0xf4, 0x21, 0x00


	//----- nvinfo : EIATTR_KPARAM_INFO
	.align		4
.L_21:
        /*0058*/ 	.byte	0x04, 0x17
        /*005a*/ 	.short	(.L_23 - .L_22)
.L_22:
        /*005c*/ 	.word	0x00000000
        /*0060*/ 	.short	0x0001
        /*0062*/ 	.short	0x0008
        /*0064*/ 	.byte	0x00, 0xf4, 0x21, 0x00


	//----- nvinfo : EIATTR_KPARAM_INFO
	.align		4
.L_23:
        /*0068*/ 	.byte	0x04, 0x17
        /*006a*/ 	.short	(.L_25 - .L_24)
.L_24:
        /*006c*/ 	.word	0x00000000
        /*0070*/ 	.short	0x0000
        /*0072*/ 	.short	0x0000
        /*0074*/ 	.byte	0x00, 0xf4, 0x21, 0x00


	//----- nvinfo : EIATTR_SPARSE_MMA_MASK
	.align		4
.L_25:
        /*0078*/ 	.byte	0x03, 0x50
        /*007a*/ 	.short	0x0000


	//----- nvinfo : EIATTR_MAXREG_COUNT
	.align		4
        /*007c*/ 	.byte	0x03, 0x1b
        /*007e*/ 	.short	0x00ff


	//----- nvinfo : EIATTR_EXIT_INSTR_OFFSETS
	.align		4
        /*0080*/ 	.byte	0x04, 0x1c
        /*0082*/ 	.short	(.L_27 - .L_26)


	//   ....[0]....
.L_26:
        /*0084*/ 	.word	0x00000360


	//----- nvinfo : EIATTR_REQNTID
	.align		4
.L_27:
        /*0088*/ 	.byte	0x04, 0x10
        /*008a*/ 	.short	(.L_29 - .L_28)
.L_28:
        /*008c*/ 	.word	0x00000100
        /*0090*/ 	.word	0x00000001
        /*0094*/ 	.word	0x00000001


	//----- nvinfo : EIATTR_CBANK_PARAM_SIZE
	.align		4
.L_29:
        /*0098*/ 	.byte	0x03, 0x19
        /*009a*/ 	.short	0x0034


	//----- nvinfo : EIATTR_PARAM_CBANK
	.align		4
        /*009c*/ 	.byte	0x04, 0x0a
        /*009e*/ 	.short	(.L_31 - .L_30)
	.align		4
.L_30:
        /*00a0*/ 	.word	index@(.nv.constant0.triton_poi_fused__native_batch_norm_legit_no_training_relu_3)
        /*00a4*/ 	.short	0x0210
        /*00a6*/ 	.short	0x0034


	//----- nvinfo : EIATTR_SW_WAR
	.align		4
.L_31:
        /*00a8*/ 	.byte	0x04, 0x36
        /*00aa*/ 	.short	(.L_33 - .L_32)
.L_32:
        /*00ac*/ 	.word	0x00000008
.L_33:


//--------------------- .nv.callgraph             --------------------------
	.section	.nv.callgraph,"",@"SHT_CUDA_CALLGRAPH"
	.align	4
	.sectionentsize	8
	.align		4
        /*0000*/ 	.word	0x00000000
	.align		4
        /*0004*/ 	.word	0xffffffff
	.align		4
        /*0008*/ 	.word	0x00000000
	.align		4
        /*000c*/ 	.word	0xfffffffe
	.align		4
        /*0010*/ 	.word	0x00000000
	.align		4
        /*0014*/ 	.word	0xfffffffd
	.align		4
        /*0018*/ 	.word	0x00000000
	.align		4
        /*001c*/ 	.word	0xfffffffc


//--------------------- .nv.constant4             --------------------------
	.section	.nv.constant4,"a",@progbits
	.align	8
	.align		8
.nv.constant4:
        /*0000*/ 	.dword	_$_str
	.align		8
        /*0008*/ 	.dword	_$_str_$_2


//--------------------- .text.triton_poi_fused__native_batch_norm_legit_no_training_relu_3 --------------------------
	.section	.text.triton_poi_fused__native_batch_norm_legit_no_training_relu_3,"ax",@progbits
	.align	128
        .global         triton_poi_fused__native_batch_norm_legit_no_training_relu_3
        .type           triton_poi_fused__native_batch_norm_legit_no_training_relu_3,@function
        .size           triton_poi_fused__native_batch_norm_legit_no_training_relu_3,(.L_x_1 - triton_poi_fused__native_batch_norm_legit_no_training_relu_3)
        .other          triton_poi_fused__native_batch_norm_legit_no_training_relu_3,@"STO_CUDA_ENTRY STV_DEFAULT"
triton_poi_fused__native_batch_norm_legit_no_training_relu_3:
.text.triton_poi_fused__native_batch_norm_legit_no_training_relu_3:
[----:B------:R-:W-:Y:S01]  /*0000*/  LDC R1, c[0x0][0x28] ;  /* 0x00000a00ff017b82 */ /* 0x000fe20000000800 */
[----:B------:R-:W1:Y:S07]  /*0010*/  S2R R0, SR_TID.X ;  /* 0x0000000000007919 */ /* 0x000e6e0000002100 */
[----:B------:R-:W2:Y:S01]  /*0020*/  LDC.64 R6, c[0x0][0x220] ;  /* 0x00008800ff067b82 */ /* 0x000ea20000000a00 */
[----:B------:R-:W-:Y:S01]  /*0030*/  ULDC.64 UR4, c[0x0][0x208] ;  /* 0x0000820000047ab9 */ /* 0x000fe20000000a00 */
[----:B------:R-:W3:Y:S06]  /*0040*/  S2R R5, SR_CTAID.X ;  /* 0x0000000000057919 */ /* 0x000eec0000002500 */
[----:B------:R-:W4:Y:S08]  /*0050*/  LDC.64 R8, c[0x0][0x228] ;  /* 0x00008a00ff087b82 */ /* 0x000f300000000a00 */
[----:B------:R-:W5:Y:S01]  /*0060*/  LDC.64 R10, c[0x0][0x230] ;  /* 0x00008c00ff0a7b82 */ /* 0x000f620000000a00 */
[----:B-1----:R-:W-:-:S02]  /*0070*/  SHF.L.U32 R0, R0, 0x1, RZ ;  /* 0x0000000100007819 */ /* 0x002fc400000006ff */
[----:B---3--:R-:W-:Y:S02]  /*0080*/  SHF.R.S32.HI R3, RZ, 0x16, R5 ;  /* 0x00000016ff037819 */ /* 0x008fe40000011405 */
[----:B------:R-:W-:Y:S02]  /*0090*/  LOP3.LUT R0, R0, 0x1fe, RZ, 0xc0, !PT ;  /* 0x000001fe00007812 */ /* 0x000fe400078ec0ff */
[----:B------:R-:W-:Y:S02]  /*00a0*/  SGXT R3, R3, 0x1 ;  /* 0x000000010303781a */ /* 0x000fe40000000200 */
[----:B------:R-:W-:-:S04]  /*00b0*/  LEA R0, R5, R0, 0x9 ;  /* 0x0000000005007211 */ /* 0x000fc800078e48ff */
[----:B------:R-:W-:-:S04]  /*00c0*/  LEA.HI R3, R3, R0, RZ, 0x8 ;  /* 0x0000000003037211 */ /* 0x000fc800078f40ff */
[----:B------:R-:W-:-:S05]  /*00d0*/  SHF.R.S32.HI R3, RZ, 0x8, R3 ;  /* 0x00000008ff037819 */ /* 0x000fca0000011403 */
[----:B------:R-:W-:-:S05]  /*00e0*/  IMAD.HI R2, R3, 0x38e38e39, RZ ;  /* 0x38e38e3903027827 */ /* 0x000fca00078e02ff */
[----:B------:R-:W-:-:S04]  /*00f0*/  SHF.R.U32.HI R5, RZ, 0x1f, R2 ;  /* 0x0000001fff057819 */ /* 0x000fc80000011602 */
[----:B------:R-:W-:Y:S02]  /*0100*/  LEA.HI.SX32 R2, R2, R5, 0x1c ;  /* 0x0000000502027211 */ /* 0x000fe400078fe2ff */
[----:B------:R-:W1:Y:S03]  /*0110*/  LDC.64 R4, c[0x0][0x218] ;  /* 0x00008600ff047b82 */ /* 0x000e660000000a00 */
[----:B------:R-:W-:-:S04]  /*0120*/  IMAD R13, R2, -0x48, R3 ;  /* 0xffffffb8020d7824 */ /* 0x000fc800078e0203 */
[C---:B--2---:R-:W-:Y:S01]  /*0130*/  IMAD.WIDE R6, R13.reuse, 0x4, R6 ;  /* 0x000000040d067825 */ /* 0x044fe200078e0206 */
[----:B------:R-:W2:Y:S05]  /*0140*/  LDC.64 R2, c[0x0][0x210] ;  /* 0x00008400ff027b82 */ /* 0x000eaa0000000a00 */
[----:B------:R-:W3:Y:S01]  /*0150*/  LDG.E.EL R6, desc[UR4][R6.64] ;  /* 0x0000000406067981 */ /* 0x000ee2000c2e1900 */
[----:B----4-:R-:W-:-:S04]  /*0160*/  IMAD.WIDE R8, R13, 0x4, R8 ;  /* 0x000000040d087825 */ /* 0x010fc800078e0208 */
[C---:B-----5:R-:W-:Y:S02]  /*0170*/  IMAD.WIDE R10, R13.reuse, 0x4, R10 ;  /* 0x000000040d0a7825 */ /* 0x060fe400078e020a */
[----:B------:R-:W4:Y:S02]  /*0180*/  LDG.E.EL R8, desc[UR4][R8.64] ;  /* 0x0000000408087981 */ /* 0x000f24000c2e1900 */
[----:B-1----:R-:W-:Y:S02]  /*0190*/  IMAD.WIDE R4, R13, 0x4, R4 ;  /* 0x000000040d047825 */ /* 0x002fe400078e0204 */
[----:B------:R-:W4:Y:S04]  /*01a0*/  LDG.E.EL R11, desc[UR4][R10.64] ;  /* 0x000000040a0b7981 */ /* 0x000f28000c2e1900 */
[----:B------:R1:W5:Y:S01]  /*01b0*/  LDG.E.EL R12, desc[UR4][R4.64] ;  /* 0x00000004040c7981 */ /* 0x000362000c2e1900 */
[----:B--2---:R-:W-:-:S06]  /*01c0*/  IMAD.WIDE R2, R0, 0x4, R2 ;  /* 0x0000000400027825 */ /* 0x004fcc00078e0202 */
[----:B------:R-:W5:Y:S01]  /*01d0*/  LDG.E.64 R2, desc[UR4][R2.64] ;  /* 0x0000000402027981 */ /* 0x000f62000c1e1b00 */
[----:B------:R-:W-:Y:S01]  /*01e0*/  HFMA2.MMA R14, -RZ, RZ, 1.625, 0 ;  /* 0x3e800000ff0e7435 */ /* 0x000fe200000001ff */
[----:B-1----:R-:W1:Y:S02]  /*01f0*/  LDC.64 R4, c[0x0][0x238] ;  /* 0x00008e00ff047b82 */ /* 0x002e640000000a00 */
[----:B-1----:R-:W-:-:S04]  /*0200*/  IMAD.WIDE R4, R0, 0x4, R4 ;  /* 0x0000000400047825 */ /* 0x002fc800078e0204 */
[----:B---3--:R-:W-:-:S04]  /*0210*/  FADD R6, R6, 9.9999997473787516356e-06 ;  /* 0x3727c5ac06067421 */ /* 0x008fc80000000000 */
[----:B------:R-:W1:Y:S02]  /*0220*/  MUFU.SQRT R7, R6 ;  /* 0x0000000600077308 */ /* 0x000e640000002000 */
[C---:B-1----:R-:W-:Y:S02]  /*0230*/  FSETP.GT.AND P0, PT, R7.reuse, 8.50705917302346158658e+37, PT ;  /* 0x7e8000000700780b */ /* 0x042fe40003f04000 */
[----:B------:R-:W-:-:S11]  /*0240*/  FSETP.GEU.AND P1, PT, R7, 1.175494350822287508e-38, PT ;  /* 0x008000000700780b */ /* 0x000fd60003f2e000 */
[----:B------:R-:W-:-:S04]  /*0250*/  @P0 FMUL R7, R7, 0.25 ;  /* 0x3e80000007070820 */ /* 0x000fc80000400000 */
[----:B------:R-:W-:-:S06]  /*0260*/  @!P1 FMUL R7, R7, 16777216 ;  /* 0x4b80000007079820 */ /* 0x000fcc0000400000 */
[----:B------:R-:W1:Y:S01]  /*0270*/  MUFU.RCP R7, R7 ;  /* 0x0000000700077308 */ /* 0x000e620000001000 */
[----:B------:R-:W-:Y:S01]  /*0280*/  FSEL R14, R14, 1, P0 ;  /* 0x3f8000000e0e7808 */ /* 0x000fe20000000000 */
[----:B-----5:R-:W-:-:S04]  /*0290*/  FADD R2, R2, -R12 ;  /* 0x8000000c02027221 */ /* 0x020fc80000000000 */
[----:B------:R-:W-:Y:S01]  /*02a0*/  @!P1 FMUL R14, R14, 16777216 ;  /* 0x4b8000000e0e9820 */ /* 0x000fe20000400000 */
[----:B------:R-:W-:-:S03]  /*02b0*/  FADD R3, R3, -R12 ;  /* 0x8000000c03037221 */ /* 0x000fc60000000000 */
[----:B-1----:R-:W-:-:S04]  /*02c0*/  FMUL R14, R7, R14 ;  /* 0x0000000e070e7220 */ /* 0x002fc80000400000 */
[-C--:B------:R-:W-:Y:S01]  /*02d0*/  FMUL R2, R2, R14.reuse ;  /* 0x0000000e02027220 */ /* 0x080fe20000400000 */
[----:B------:R-:W-:-:S03]  /*02e0*/  FMUL R14, R3, R14 ;  /* 0x0000000e030e7220 */ /* 0x000fc60000400000 */
[C-C-:B----4-:R-:W-:Y:S01]  /*02f0*/  FFMA R2, R8.reuse, R2, R11.reuse ;  /* 0x0000000208027223 */ /* 0x150fe2000000000b */
[----:B------:R-:W-:-:S04]  /*0300*/  FFMA R14, R8, R14, R11 ;  /* 0x0000000e080e7223 */ /* 0x000fc8000000000b */
[----:B------:R-:W-:Y:S02]  /*0310*/  FSETP.GEU.AND P0, PT, R2, RZ, PT ;  /* 0x000000ff0200720b */ /* 0x000fe40003f0e000 */
[----:B------:R-:W-:Y:S02]  /*0320*/  FSETP.GEU.AND P1, PT, R14, RZ, PT ;  /* 0x000000ff0e00720b */ /* 0x000fe40003f2e000 */
[----:B------:R-:W-:Y:S02]  /*0330*/  FSEL R2, R2, RZ, P0 ;  /* 0x000000ff02027208 */ /* 0x000fe40000000000 */
[----:B------:R-:W-:-:S05]  /*0340*/  FSEL R3, R14, RZ, P1 ;  /* 0x000000ff0e037208 */ /* 0x000fca0000800000 */
[----:B------:R-:W-:Y:S01]  /*0350*/  STG.E.64 desc[UR4][R4.64], R2 ;  /* 0x0000000204007986 */ /* 0x000fe2000c101b04 */
[----:B------:R-:W-:Y:S05]  /*0360*/  EXIT ;  /* 0x000000000000794d */ /* 0x000fea0003800000 */
.L_x_0:
[----:B------:R-:W-:-:S00]  /*0370*/  BRA `(.L_x_0) ;  /* 0xfffffffc00fc7947 */ /* 0x000fc0000383ffff */
[----:B------:R-:W-:-:S00]  /*0380*/  NOP ;  /* 0x0000000000007918 */ /* 0x000fc00000000000 */
[----:B------:R-:W-:-:S00]  /*0390*/  NOP ;  /* 0x0000000000007918 */ /* 0x000fc00000000000 */
[----:B------:R-:W-:-:S00]  /*03a0*/  NOP ;  /* 0x0000000000007918 */ /* 0x000fc00000000000 */
[----:B------:R-:W-:-:S00]  /*03b0*/  NOP ;  /* 0x0000000000007918 */ /* 0x000fc00000000000 */
[----:B------:R-:W-:-:S00]  /*03c0*/  NOP ;  /* 0x0000000000007918 */ /* 0x000fc00000000000 */
[----:B------:R-:W-:-:S00]  /*03d0*/  NOP ;  /* 0x0000000000007918 */ /* 0x000fc00000000000 */
[----:B------:R-:W-:-:S00]  /*03e0*/  NOP ;  /* 0x0000000000007918 */ /* 0x000fc00000000000 */
[----:B------:R-:W-:-:S00]  /*03f0*/  NOP ;  /* 0x0000000000007918 */ /* 0x000fc00000000000 */
.L_x_1:


//--------------------- .nv.global.init           --------------------------
	.section	.nv.global.init,"aw",@progbits
.nv.global.init:
	.type		_$_str,@object
	.size		_$_str,(_$_str_$_2 - _$_str)
_$_str:
        /*0000*/ 	.byte	0x5f, 0x5f, 0x43, 0x55, 0x44, 0x41, 0x5f, 0x46, 0x54, 0x5a, 0x00
	.type		_$_str_$_2,@object
	.size		_$_str_$_2,(.L_1 - _$_str_$_2)
_$_str_$_2:
        /*000b*/ 	.byte	0x5f, 0x5f, 0x43, 0x55, 0x44, 0x41, 0x5f, 0x50, 0x52, 0x45, 0x43, 0x5f, 0x53, 0x51, 0x52, 0x54
        /*001b*/ 	.byte	0x00
.L_1:


//--------------------- .nv.constant0.triton_poi_fused__native_batch_norm_legit_no_training_relu_3 --------------------------
	.section	.nv.constant0.triton_poi_fused__native_batch_norm_legit_no_training_relu_3,"a",@progbits
	.sectionflags	@""
	.align	4
.nv.constant0.triton_poi_fused__native_batch_norm_legit_no_training_relu_3:
	.zero		580
